//
// Generated by NVIDIA NVVM Compiler
//
// Compiler Build ID: CL-36424714
// Cuda compilation tools, release 13.0, V13.0.88
// Based on NVVM 20.0.0
//

.version 9.0
.target sm_100
.address_size 64

	// .globl	_Z4Fun1PiS_S_

.visible .entry _Z4Fun1PiS_S_(
	.param .u64 .ptr .align 1 _Z4Fun1PiS_S__param_0,
	.param .u64 .ptr .align 1 _Z4Fun1PiS_S__param_1,
	.param .u64 .ptr .align 1 _Z4Fun1PiS_S__param_2
)
{
	.reg .b32 	%r<5>;
	.reg .b64 	%rd<11>;

	ld.param.u64 	%rd1, [_Z4Fun1PiS_S__param_0];
	ld.param.u64 	%rd2, [_Z4Fun1PiS_S__param_1];
	ld.param.u64 	%rd3, [_Z4Fun1PiS_S__param_2];
	cvta.to.global.u64 	%rd4, %rd3;
	cvta.to.global.u64 	%rd5, %rd2;
	cvta.to.global.u64 	%rd6, %rd1;
	mov.u32 	%r1, %ctaid.x;
	mul.wide.u32 	%rd7, %r1, 4;
	add.s64 	%rd8, %rd6, %rd7;
	ld.global.u32 	%r2, [%rd8];
	add.s64 	%rd9, %rd5, %rd7;
	ld.global.u32 	%r3, [%rd9];
	add.s32 	%r4, %r3, %r2;
	add.s64 	%rd10, %rd4, %rd7;
	st.global.u32 	[%rd10], %r4;
	ret;

}
	// .globl	_Z4Fun2PiS_S_
.visible .entry _Z4Fun2PiS_S_(
	.param .u64 .ptr .align 1 _Z4Fun2PiS_S__param_0,
	.param .u64 .ptr .align 1 _Z4Fun2PiS_S__param_1,
	.param .u64 .ptr .align 1 _Z4Fun2PiS_S__param_2
)
{
	.reg .b32 	%r<5>;
	.reg .b64 	%rd<11>;

	ld.param.u64 	%rd1, [_Z4Fun2PiS_S__param_0];
	ld.param.u64 	%rd2, [_Z4Fun2PiS_S__param_1];
	ld.param.u64 	%rd3, [_Z4Fun2PiS_S__param_2];
	cvta.to.global.u64 	%rd4, %rd3;
	cvta.to.global.u64 	%rd5, %rd2;
	cvta.to.global.u64 	%rd6, %rd1;
	mov.u32 	%r1, %tid.x;
	mul.wide.u32 	%rd7, %r1, 4;
	add.s64 	%rd8, %rd6, %rd7;
	ld.global.u32 	%r2, [%rd8];
	add.s64 	%rd9, %rd5, %rd7;
	ld.global.u32 	%r3, [%rd9];
	add.s32 	%r4, %r3, %r2;
	add.s64 	%rd10, %rd4, %rd7;
	st.global.u32 	[%rd10], %r4;
	ret;

}
	// .globl	_Z4Fun3PiS_S_i
.visible .entry _Z4Fun3PiS_S_i(
	.param .u64 .ptr .align 1 _Z4Fun3PiS_S_i_param_0,
	.param .u64 .ptr .align 1 _Z4Fun3PiS_S_i_param_1,
	.param .u64 .ptr .align 1 _Z4Fun3PiS_S_i_param_2,
	.param .u32 _Z4Fun3PiS_S_i_param_3
)
{
	.reg .pred 	%p<2>;
	.reg .b32 	%r<9>;
	.reg .b64 	%rd<11>;

	ld.param.u64 	%rd1, [_Z4Fun3PiS_S_i_param_0];
	ld.param.u64 	%rd2, [_Z4Fun3PiS_S_i_param_1];
	ld.param.u64 	%rd3, [_Z4Fun3PiS_S_i_param_2];
	ld.param.u32 	%r2, [_Z4Fun3PiS_S_i_param_3];
	mov.u32 	%r3, %tid.x;
	mov.u32 	%r4, %ctaid.x;
	mov.u32 	%r5, %ntid.x;
	mad.lo.s32 	%r1, %r4, %r5, %r3;
	setp.ge.s32 	%p1, %r1, %r2;
	@%p1 bra 	$L__BB2_2;
	cvta.to.global.u64 	%rd4, %rd1;
	cvta.to.global.u64 	%rd5, %rd2;
	cvta.to.global.u64 	%rd6, %rd3;
	mul.wide.s32 	%rd7, %r1, 4;
	add.s64 	%rd8, %rd4, %rd7;
	ld.global.u32 	%r6, [%rd8];
	add.s64 	%rd9, %rd5, %rd7;
	ld.global.u32 	%r7, [%rd9];
	add.s32 	%r8, %r7, %r6;
	add.s64 	%rd10, %rd6, %rd7;
	st.global.u32 	[%rd10], %r8;
$L__BB2_2:
	ret;

}


// ===== COMPILED SASS (sm_100) =====

	.target	sm_100

	.elftype	@"ET_EXEC"


//--------------------- .note.nv.tkinfo           --------------------------
	.section	.note.nv.tkinfo,"",@"SHT_NOTE"
	.sectionflags	@"SHF_NOTE_NV_TKINFO"
	.tkinfo
        /*0018*/ 	.word	0x00000002
        /*0030*/ 	.string	""
        /*0030*/ 	.string	"ptxas"
        /*0030*/ 	.string	"Cuda compilation tools, release 13.0, V13.0.88"
        /*0030*/ 	.string	"Build cuda_13.0.r13.0/compiler.36424714_0"
        /*0030*/ 	.string	"-arch sm_100 -m 64 "



//--------------------- .note.nv.cuinfo           --------------------------
	.section	.note.nv.cuinfo,"",@"SHT_NOTE"
	.sectionflags	@"SHF_NOTE_NV_CUINFO"
        /*0018*/ 	.short	0x0002
        /*001a*/ 	.short	0x0064
        /*001c*/ 	.short	0x0082
	.zero		2


//--------------------- .nv.info                  --------------------------
	.section	.nv.info,"",@"SHT_CUDA_INFO"
	.align	4


	//----- nvinfo : EIATTR_REGCOUNT
	.align		4
        /*0000*/ 	.byte	0x04, 0x2f
        /*0002*/ 	.short	(.L_1 - .L_0)
	.align		4
.L_0:
        /*0004*/ 	.word	index@(_Z4Fun1PiS_S_)
        /*0008*/ 	.word	0x0000000c


	//----- nvinfo : EIATTR_FRAME_SIZE
	.align		4
.L_1:
        /*000c*/ 	.byte	0x04, 0x11
        /*000e*/ 	.short	(.L_3 - .L_2)
	.align		4
.L_2:
        /*0010*/ 	.word	index@(_Z4Fun1PiS_S_)
        /*0014*/ 	.word	0x00000000


	//----- nvinfo : EIATTR_REGCOUNT
	.align		4
.L_3:
        /*0018*/ 	.byte	0x04, 0x2f
        /*001a*/ 	.short	(.L_5 - .L_4)
	.align		4
.L_4:
        /*001c*/ 	.word	index@(_Z4Fun2PiS_S_)
        /*0020*/ 	.word	0x0000000c


	//----- nvinfo : EIATTR_FRAME_SIZE
	.align		4
.L_5:
        /*0024*/ 	.byte	0x04, 0x11
        /*0026*/ 	.short	(.L_7 - .L_6)
	.align		4
.L_6:
        /*0028*/ 	.word	index@(_Z4Fun2PiS_S_)
        /*002c*/ 	.word	0x00000000


	//----- nvinfo : EIATTR_REGCOUNT
	.align		4
.L_7:
        /*0030*/ 	.byte	0x04, 0x2f
        /*0032*/ 	.short	(.L_9 - .L_8)
	.align		4
.L_8:
        /*0034*/ 	.word	index@(_Z4Fun3PiS_S_i)
        /*0038*/ 	.word	0x0000000c


	//----- nvinfo : EIATTR_FRAME_SIZE
	.align		4
.L_9:
        /*003c*/ 	.byte	0x04, 0x11
        /*003e*/ 	.short	(.L_11 - .L_10)
	.align		4
.L_10:
        /*0040*/ 	.word	index@(_Z4Fun3PiS_S_i)
        /*0044*/ 	.word	0x00000000


	//----- nvinfo : EIATTR_MIN_STACK_SIZE
	.align		4
.L_11:
        /*0048*/ 	.byte	0x04, 0x12
        /*004a*/ 	.short	(.L_13 - .L_12)
	.align		4
.L_12:
        /*004c*/ 	.word	index@(_Z4Fun3PiS_S_i)
        /*0050*/ 	.word	0x00000000


	//----- nvinfo : EIATTR_MIN_STACK_SIZE
	.align		4
.L_13:
        /*0054*/ 	.byte	0x04, 0x12
        /*0056*/ 	.short	(.L_15 - .L_14)
	.align		4
.L_14:
        /*0058*/ 	.word	index@(_Z4Fun2PiS_S_)
        /*005c*/ 	.word	0x00000000


	//----- nvinfo : EIATTR_MIN_STACK_SIZE
	.align		4
.L_15:
        /*0060*/ 	.byte	0x04, 0x12
        /*0062*/ 	.short	(.L_17 - .L_16)
	.align		4
.L_16:
        /*0064*/ 	.word	index@(_Z4Fun1PiS_S_)
        /*0068*/ 	.word	0x00000000
.L_17:


//--------------------- .nv.compat                --------------------------
	.section	.nv.compat,"",@"SHT_CUDA_COMPAT_INFO"
	.align	4
        /*0000*/ 	.byte	0x02, 0x09, 0x00, 0x00, 0x02, 0x02, 0x01, 0x00, 0x02, 0x05, 0x05, 0x00, 0x03, 0x07, 0x01, 0x01
        /*0010*/ 	.byte	0x02, 0x03, 0x00, 0x00, 0x02, 0x06, 0x01, 0x00, 0x04, 0x0b, 0x08, 0x00, 0x09, 0x00, 0x00, 0x00
        /*0020*/ 	.byte	0x00, 0x00, 0x00, 0x00


//--------------------- .nv.info._Z4Fun3PiS_S_i   --------------------------
	.section	.nv.info._Z4Fun3PiS_S_i,"",@"SHT_CUDA_INFO"
	.sectionflags	@""
	.align	4


	//----- nvinfo : EIATTR_CUDA_API_VERSION
	.align		4
        /*0000*/ 	.byte	0x04, 0x37
        /*0002*/ 	.short	(.L_19 - .L_18)
.L_18:
        /*0004*/ 	.word	0x00000082


	//----- nvinfo : EIATTR_KPARAM_INFO
	.align		4
.L_19:
        /*0008*/ 	.byte	0x04, 0x17
        /*000a*/ 	.short	(.L_21 - .L_20)
.L_20:
        /*000c*/ 	.word	0x00000000
        /*0010*/ 	.short	0x0003
        /*0012*/ 	.short	0x0018
        /*0014*/ 	.byte	0x00, 0xf0, 0x11, 0x00


	//----- nvinfo : EIATTR_KPARAM_INFO
	.align		4
.L_21:
        /*0018*/ 	.byte	0x04, 0x17
        /*001a*/ 	.short	(.L_23 - .L_22)
.L_22:
        /*001c*/ 	.word	0x00000000
        /*0020*/ 	.short	0x0002
        /*0022*/ 	.short	0x0010
        /*0024*/ 	.byte	0x00, 0xf5, 0x21, 0x00


	//----- nvinfo : EIATTR_KPARAM_INFO
	.align		4
.L_23:
        /*0028*/ 	.byte	0x04, 0x17
        /*002a*/ 	.short	(.L_25 - .L_24)
.L_24:
        /*002c*/ 	.word	0x00000000
        /*0030*/ 	.short	0x0001
        /*0032*/ 	.short	0x0008
        /*0034*/ 	.byte	0x00, 0xf5, 0x21, 0x00


	//----- nvinfo : EIATTR_KPARAM_INFO
	.align		4
.L_25:
        /*0038*/ 	.byte	0x04, 0x17
        /*003a*/ 	.short	(.L_27 - .L_26)
.L_26:
        /*003c*/ 	.word	0x00000000
        /*0040*/ 	.short	0x0000
        /*0042*/ 	.short	0x0000
        /*0044*/ 	.byte	0x00, 0xf5, 0x21, 0x00


	//----- nvinfo : EIATTR_SPARSE_MMA_MASK
	.align		4
.L_27:
        /*0048*/ 	.byte	0x03, 0x50
        /*004a*/ 	.short	0x0000


	//----- nvinfo : EIATTR_MAXREG_COUNT
	.align		4
        /*004c*/ 	.byte	0x03, 0x1b
        /*004e*/ 	.short	0x00ff


	//----- nvinfo : EIATTR_MERCURY_ISA_VERSION
	.align		4
        /*0050*/ 	.byte	0x03, 0x5f
        /*0052*/ 	.short	0x0101


	//----- nvinfo : EIATTR_VRC_CTA_INIT_COUNT
	.align		4
        /*0054*/ 	.byte	0x02, 0x4a
	.zero		1
	.zero		1


	//----- nvinfo : EIATTR_EXIT_INSTR_OFFSETS
	.align		4
        /*0058*/ 	.byte	0x04, 0x1c
        /*005a*/ 	.short	(.L_29 - .L_28)


	//   ....[0]....
.L_28:
        /*005c*/ 	.word	0x00000070


	//   ....[1]....
        /*0060*/ 	.word	0x00000130


	//----- nvinfo : EIATTR_CBANK_PARAM_SIZE
	.align		4
.L_29:
        /*0064*/ 	.byte	0x03, 0x19
        /*0066*/ 	.short	0x001c


	//----- nvinfo : EIATTR_PARAM_CBANK
	.align		4
        /*0068*/ 	.byte	0x04, 0x0a
        /*006a*/ 	.short	(.L_31 - .L_30)
	.align		4
.L_30:
        /*006c*/ 	.word	index@(.nv.constant0._Z4Fun3PiS_S_i)
        /*0070*/ 	.short	0x0380
        /*0072*/ 	.short	0x001c


	//----- nvinfo : EIATTR_SW_WAR
	.align		4
.L_31:
        /*0074*/ 	.byte	0x04, 0x36
        /*0076*/ 	.short	(.L_33 - .L_32)
.L_32:
        /*0078*/ 	.word	0x00000008
.L_33:


//--------------------- .nv.info._Z4Fun2PiS_S_    --------------------------
	.section	.nv.info._Z4Fun2PiS_S_,"",@"SHT_CUDA_INFO"
	.sectionflags	@""
	.align	4


	//----- nvinfo : EIATTR_CUDA_API_VERSION
	.align		4
        /*0000*/ 	.byte	0x04, 0x37
        /*0002*/ 	.short	(.L_35 - .L_34)
.L_34:
        /*0004*/ 	.word	0x00000082


	//----- nvinfo : EIATTR_KPARAM_INFO
	.align		4
.L_35:
        /*0008*/ 	.byte	0x04, 0x17
        /*000a*/ 	.short	(.L_37 - .L_36)
.L_36:
        /*000c*/ 	.word	0x00000000
        /*0010*/ 	.short	0x0002
        /*0012*/ 	.short	0x0010
        /*0014*/ 	.byte	0x00, 0xf5, 0x21, 0x00


	//----- nvinfo : EIATTR_KPARAM_INFO
	.align		4
.L_37:
        /*0018*/ 	.byte	0x04, 0x17
        /*001a*/ 	.short	(.L_39 - .L_38)
.L_38:
        /*001c*/ 	.word	0x00000000
        /*0020*/ 	.short	0x0001
        /*0022*/ 	.short	0x0008
        /*0024*/ 	.byte	0x00, 0xf5, 0x21, 0x00


	//----- nvinfo : EIATTR_KPARAM_INFO
	.align		4
.L_39:
        /*0028*/ 	.byte	0x04, 0x17
        /*002a*/ 	.short	(.L_41 - .L_40)
.L_40:
        /*002c*/ 	.word	0x00000000
        /*0030*/ 	.short	0x0000
        /*0032*/ 	.short	0x0000
        /*0034*/ 	.byte	0x00, 0xf5, 0x21, 0x00


	//----- nvinfo : EIATTR_SPARSE_MMA_MASK
	.align		4
.L_41:
        /*0038*/ 	.byte	0x03, 0x50
        /*003a*/ 	.short	0x0000


	//----- nvinfo : EIATTR_MAXREG_COUNT
	.align		4
        /*003c*/ 	.byte	0x03, 0x1b
        /*003e*/ 	.short	0x00ff


	//----- nvinfo : EIATTR_MERCURY_ISA_VERSION
	.align		4
        /*0040*/ 	.byte	0x03, 0x5f
        /*0042*/ 	.short	0x0101


	//----- nvinfo : EIATTR_VRC_CTA_INIT_COUNT
	.align		4
        /*0044*/ 	.byte	0x02, 0x4a
	.zero		1
	.zero		1


	//----- nvinfo : EIATTR_EXIT_INSTR_OFFSETS
	.align		4
        /*0048*/ 	.byte	0x04, 0x1c
        /*004a*/ 	.short	(.L_43 - .L_42)


	//   ....[0]....
.L_42:
        /*004c*/ 	.word	0x000000d0


	//----- nvinfo : EIATTR_CBANK_PARAM_SIZE
	.align		4
.L_43:
        /*0050*/ 	.byte	0x03, 0x19
        /*0052*/ 	.short	0x0018


	//----- nvinfo : EIATTR_PARAM_CBANK
	.align		4
        /*0054*/ 	.byte	0x04, 0x0a
        /*0056*/ 	.short	(.L_45 - .L_44)
	.align		4
.L_44:
        /*0058*/ 	.word	index@(.nv.constant0._Z4Fun2PiS_S_)
        /*005c*/ 	.short	0x0380
        /*005e*/ 	.short	0x0018


	//----- nvinfo : EIATTR_SW_WAR
	.align		4
.L_45:
        /*0060*/ 	.byte	0x04, 0x36
        /*0062*/ 	.short	(.L_47 - .L_46)
.L_46:
        /*0064*/ 	.word	0x00000008
.L_47:


//--------------------- .nv.info._Z4Fun1PiS_S_    --------------------------
	.section	.nv.info._Z4Fun1PiS_S_,"",@"SHT_CUDA_INFO"
	.sectionflags	@""
	.align	4


	//----- nvinfo : EIATTR_CUDA_API_VERSION
	.align		4
        /*0000*/ 	.byte	0x04, 0x37
        /*0002*/ 	.short	(.L_49 - .L_48)
.L_48:
        /*0004*/ 	.word	0x00000082


	//----- nvinfo : EIATTR_KPARAM_INFO
	.align		4
.L_49:
        /*0008*/ 	.byte	0x04, 0x17
        /*000a*/ 	.short	(.L_51 - .L_50)
.L_50:
        /*000c*/ 	.word	0x00000000
        /*0010*/ 	.short	0x0002
        /*0012*/ 	.short	0x0010
        /*0014*/ 	.byte	0x00, 0xf5, 0x21, 0x00


	//----- nvinfo : EIATTR_KPARAM_INFO
	.align		4
.L_51:
        /*0018*/ 	.byte	0x04, 0x17
        /*001a*/ 	.short	(.L_53 - .L_52)
.L_52:
        /*001c*/ 	.word	0x00000000
        /*0020*/ 	.short	0x0001
        /*0022*/ 	.short	0x0008
        /*0024*/ 	.byte	0x00, 0xf5, 0x21, 0x00


	//----- nvinfo : EIATTR_KPARAM_INFO
	.align		4
.L_53:
        /*0028*/ 	.byte	0x04, 0x17
        /*002a*/ 	.short	(.L_55 - .L_54)
.L_54:
        /*002c*/ 	.word	0x00000000
        /*0030*/ 	.short	0x0000
        /*0032*/ 	.short	0x0000
        /*0034*/ 	.byte	0x00, 0xf5, 0x21, 0x00


	//----- nvinfo : EIATTR_SPARSE_MMA_MASK
	.align		4
.L_55:
        /*0038*/ 	.byte	0x03, 0x50
        /*003a*/ 	.short	0x0000


	//----- nvinfo : EIATTR_MAXREG_COUNT
	.align		4
        /*003c*/ 	.byte	0x03, 0x1b
        /*003e*/ 	.short	0x00ff


	//----- nvinfo : EIATTR_MERCURY_ISA_VERSION
	.align		4
        /*0040*/ 	.byte	0x03, 0x5f
        /*0042*/ 	.short	0x0101


	//----- nvinfo : EIATTR_VRC_CTA_INIT_COUNT
	.align		4
        /*0044*/ 	.byte	0x02, 0x4a
	.zero		1
	.zero		1


	//----- nvinfo : EIATTR_EXIT_INSTR_OFFSETS
	.align		4
        /*0048*/ 	.byte	0x04, 0x1c
        /*004a*/ 	.short	(.L_57 - .L_56)


	//   ....[0]....
.L_56:
        /*004c*/ 	.word	0x000000d0


	//----- nvinfo : EIATTR_CBANK_PARAM_SIZE
	.align		4
.L_57:
        /*0050*/ 	.byte	0x03, 0x19
        /*0052*/ 	.short	0x0018


	//----- nvinfo : EIATTR_PARAM_CBANK
	.align		4
        /*0054*/ 	.byte	0x04, 0x0a
        /*0056*/ 	.short	(.L_59 - .L_58)
	.align		4
.L_58:
        /*0058*/ 	.word	index@(.nv.constant0._Z4Fun1PiS_S_)
        /*005c*/ 	.short	0x0380
        /*005e*/ 	.short	0x0018


	//----- nvinfo : EIATTR_SW_WAR
	.align		4
.L_59:
        /*0060*/ 	.byte	0x04, 0x36
        /*0062*/ 	.short	(.L_61 - .L_60)
.L_60:
        /*0064*/ 	.word	0x00000008
.L_61:


//--------------------- .nv.callgraph             --------------------------
	.section	.nv.callgraph,"",@"SHT_CUDA_CALLGRAPH"
	.align	4
	.sectionentsize	8
	.align		4
        /*0000*/ 	.word	0x00000000
	.align		4
        /*0004*/ 	.word	0xffffffff
	.align		4
        /*0008*/ 	.word	0x00000000
	.align		4
        /*000c*/ 	.word	0xfffffffe
	.align		4
        /*0010*/ 	.word	0x00000000
	.align		4
        /*0014*/ 	.word	0xfffffffd
	.align		4
        /*0018*/ 	.word	0x00000000
	.align		4
        /*001c*/ 	.word	0xfffffffc


//--------------------- .text._Z4Fun3PiS_S_i      --------------------------
	.section	.text._Z4Fun3PiS_S_i,"ax",@progbits
	.align	128
        .global         _Z4Fun3PiS_S_i
        .type           _Z4Fun3PiS_S_i,@function
        .size           _Z4Fun3PiS_S_i,(.L_x_3 - _Z4Fun3PiS_S_i)
        .other          _Z4Fun3PiS_S_i,@"STO_CUDA_ENTRY STV_DEFAULT"
_Z4Fun3PiS_S_i:
.text._Z4Fun3PiS_S_i:
[----:B------:R-:W-:Y:S01]  /*0000*/  LDC R1, c[0x0][0x37c] ;  /* 0x0000df00ff017b82 */ /* 0x000fe20000000800 */
[----:B------:R-:W0:Y:S07]  /*0010*/  S2R R9, SR_TID.X ;  /* 0x0000000000097919 */ /* 0x000e2e0000002100 */
[----:B------:R-:W0:Y:S01]  /*0020*/  S2UR UR4, SR_CTAID.X ;  /* 0x00000000000479c3 */ /* 0x000e220000002500 */
[----:B------:R-:W1:Y:S07]  /*0030*/  LDCU UR5, c[0x0][0x398] ;  /* 0x00007300ff0577ac */ /* 0x000e6e0008000800 */
[----:B------:R-:W0:Y:S02]  /*0040*/  LDC R0, c[0x0][0x360] ;  /* 0x0000d800ff007b82 */ /* 0x000e240000000800 */
[----:B0-----:R-:W-:-:S05]  /*0050*/  IMAD R9, R0, UR4, R9 ;  /* 0x0000000400097c24 */ /* 0x001fca000f8e0209 */
[----:B-1----:R-:W-:-:S13]  /*0060*/  ISETP.GE.AND P0, PT, R9, UR5, PT ;  /* 0x0000000509007c0c */ /* 0x002fda000bf06270 */
[----:B------:R-:W-:Y:S05]  /*0070*/  @P0 EXIT ;  /* 0x000000000000094d */ /* 0x000fea0003800000 */
[----:B------:R-:W0:Y:S01]  /*0080*/  LDC.64 R2, c[0x0][0x380] ;  /* 0x0000e000ff027b82 */ /* 0x000e220000000a00 */
[----:B------:R-:W1:Y:S07]  /*0090*/  LDCU.64 UR4, c[0x0][0x358] ;  /* 0x00006b00ff0477ac */ /* 0x000e6e0008000a00 */
[----:B------:R-:W2:Y:S08]  /*00a0*/  LDC.64 R4, c[0x0][0x388] ;  /* 0x0000e200ff047b82 */ /* 0x000eb00000000a00 */
[----:B------:R-:W3:Y:S01]  /*00b0*/  LDC.64 R6, c[0x0][0x390] ;  /* 0x0000e400ff067b82 */ /* 0x000ee20000000a00 */
[----:B0-----:R-:W-:-:S06]  /*00c0*/  IMAD.WIDE R2, R9, 0x4, R2 ;  /* 0x0000000409027825 */ /* 0x001fcc00078e0202 */
[----:B-1----:R-:W4:Y:S01]  /*00d0*/  LDG.E R2, desc[UR4][R2.64] ;  /* 0x0000000402027981 */ /* 0x002f22000c1e1900 */
[----:B--2---:R-:W-:-:S06]  /*00e0*/  IMAD.WIDE R4, R9, 0x4, R4 ;  /* 0x0000000409047825 */ /* 0x004fcc00078e0204 */
[----:B------:R-:W4:Y:S01]  /*00f0*/  LDG.E R5, desc[UR4][R4.64] ;  /* 0x0000000404057981 */ /* 0x000f22000c1e1900 */
[----:B---3--:R-:W-:Y:S01]  /*0100*/  IMAD.WIDE R6, R9, 0x4, R6 ;  /* 0x0000000409067825 */ /* 0x008fe200078e0206 */
[----:B----4-:R-:W-:-:S05]  /*0110*/  IADD3 R9, PT, PT, R2, R5, RZ ;  /* 0x0000000502097210 */ /* 0x010fca0007ffe0ff */
[----:B------:R-:W-:Y:S01]  /*0120*/  STG.E desc[UR4][R6.64], R9 ;  /* 0x0000000906007986 */ /* 0x000fe2000c101904 */
[----:B------:R-:W-:Y:S05]  /*0130*/  EXIT ;  /* 0x000000000000794d */ /* 0x000fea0003800000 */
.L_x_0:
[----:B------:R-:W-:-:S00]  /*0140*/  BRA `(.L_x_0) ;  /* 0xfffffffc00fc7947 */ /* 0x000fc0000383ffff */
[----:B------:R-:W-:-:S00]  /*0150*/  NOP ;  /* 0x0000000000007918 */ /* 0x000fc00000000000 */
        /* <DEDUP_REMOVED lines=10> */
.L_x_3:


//--------------------- .text._Z4Fun2PiS_S_       --------------------------
	.section	.text._Z4Fun2PiS_S_,"ax",@progbits
	.align	128
        .global         _Z4Fun2PiS_S_
        .type           _Z4Fun2PiS_S_,@function
        .size           _Z4Fun2PiS_S_,(.L_x_4 - _Z4Fun2PiS_S_)
        .other          _Z4Fun2PiS_S_,@"STO_CUDA_ENTRY STV_DEFAULT"
_Z4Fun2PiS_S_:
.text._Z4Fun2PiS_S_:
[----:B------:R-:W-:Y:S01]  /*0000*/  LDC R1, c[0x0][0x37c] ;  /* 0x0000df00ff017b82 */ /* 0x000fe20000000800 */
[----:B------:R-:W0:Y:S07]  /*0010*/  S2R R9, SR_TID.X ;  /* 0x0000000000097919 */ /* 0x000e2e0000002100 */
[----:B------:R-:W0:Y:S01]  /*0020*/  LDC.64 R2, c[0x0][0x380] ;  /* 0x0000e000ff027b82 */ /* 0x000e220000000a00 */
[----:B------:R-:W1:Y:S07]  /*0030*/  LDCU.64 UR4, c[0x0][0x358] ;  /* 0x00006b00ff0477ac */ /* 0x000e6e0008000a00 */
[----:B------:R-:W2:Y:S08]  /*0040*/  LDC.64 R4, c[0x0][0x388] ;  /* 0x0000e200ff047b82 */ /* 0x000eb00000000a00 */
[----:B------:R-:W3:Y:S01]  /*0050*/  LDC.64 R6, c[0x0][0x390] ;  /* 0x0000e400ff067b82 */ /* 0x000ee20000000a00 */
[----:B0-----:R-:W-:-:S04]  /*0060*/  IMAD.WIDE.U32 R2, R9, 0x4, R2 ;  /* 0x0000000409027825 */ /* 0x001fc800078e0002 */
[C---:B--2---:R-:W-:Y:S02]  /*0070*/  IMAD.WIDE.U32 R4, R9.reuse, 0x4, R4 ;  /* 0x0000000409047825 */ /* 0x044fe400078e0004 */
[----:B-1----:R-:W2:Y:S04]  /*0080*/  LDG.E R2, desc[UR4][R2.64] ;  /* 0x0000000402027981 */ /* 0x002ea8000c1e1900 */
[----:B------:R-:W2:Y:S01]  /*0090*/  LDG.E R5, desc[UR4][R4.64] ;  /* 0x0000000404057981 */ /* 0x000ea2000c1e1900 */
[----:B---3--:R-:W-:Y:S01]  /*00a0*/  IMAD.WIDE.U32 R6, R9, 0x4, R6 ;  /* 0x0000000409067825 */ /* 0x008fe200078e0006 */
[----:B--2---:R-:W-:-:S05]  /*00b0*/  IADD3 R9, PT, PT, R2, R5, RZ ;  /* 0x0000000502097210 */ /* 0x004fca0007ffe0ff */
[----:B------:R-:W-:Y:S01]  /*00c0*/  STG.E desc[UR4][R6.64], R9 ;  /* 0x0000000906007986 */ /* 0x000fe2000c101904 */
[----:B------:R-:W-:Y:S05]  /*00d0*/  EXIT ;  /* 0x000000000000794d */ /* 0x000fea0003800000 */
.L_x_1:
        /* <DEDUP_REMOVED lines=10> */
.L_x_4:


//--------------------- .text._Z4Fun1PiS_S_       --------------------------
	.section	.text._Z4Fun1PiS_S_,"ax",@progbits
	.align	128
        .global         _Z4Fun1PiS_S_
        .type           _Z4Fun1PiS_S_,@function
        .size           _Z4Fun1PiS_S_,(.L_x_5 - _Z4Fun1PiS_S_)
        .other          _Z4Fun1PiS_S_,@"STO_CUDA_ENTRY STV_DEFAULT"
_Z4Fun1PiS_S_:
.text._Z4Fun1PiS_S_:
[----:B------:R-:W-:Y:S01]  /*0000*/  LDC R1, c[0x0][0x37c] ;  /* 0x0000df00ff017b82 */ /* 0x000fe20000000800 */
[----:B------:R-:W0:Y:S07]  /*0010*/  S2R R9, SR_CTAID.X ;  /* 0x0000000000097919 */ /* 0x000e2e0000002500 */
        /* <DEDUP_REMOVED lines=12> */
.L_x_2:
        /* <DEDUP_REMOVED lines=10> */
.L_x_5:


//--------------------- .nv.shared.reserved.0     --------------------------
	.section	.nv.shared.reserved.0,"aw",@nobits
	.weak		__nv_reservedSMEM_offset_0_alias
	.size		__nv_reservedSMEM_offset_0_alias, 0, 64
	.other		__nv_reservedSMEM_offset_0_alias,@"STO_CUDA_RESERVED_SHARED STV_DEFAULT"
__nv_reservedSMEM_offset_0_alias:
	.zero		0
	.zero		64


//--------------------- .nv.constant0._Z4Fun3PiS_S_i --------------------------
	.section	.nv.constant0._Z4Fun3PiS_S_i,"a",@progbits
	.sectionflags	@""
	.align	4
.nv.constant0._Z4Fun3PiS_S_i:
	.zero		924


//--------------------- .nv.constant0._Z4Fun2PiS_S_ --------------------------
	.section	.nv.constant0._Z4Fun2PiS_S_,"a",@progbits
	.sectionflags	@""
	.align	4
.nv.constant0._Z4Fun2PiS_S_:
	.zero		920


//--------------------- .nv.constant0._Z4Fun1PiS_S_ --------------------------
	.section	.nv.constant0._Z4Fun1PiS_S_,"a",@progbits
	.sectionflags	@""
	.align	4
.nv.constant0._Z4Fun1PiS_S_:
	.zero		920


//--------------------- SYMBOLS --------------------------

	.type		.nv.reservedSmem.offset0,@object
	.size		.nv.reservedSmem.offset0,0x4
